.version 4.0
.target sm_50

.global .u32 addr;
.global .u32 addr1;

.entry main
{
   .reg .u32 au, bu, lw;
   .reg .s32 as, bs, cs;
   .reg .s32 nas, nbs, ncs;
   .reg .u16 au16, bu16, lw16;
   .reg .s16 as16, bs16, cs16;
   .reg .u32 yu, zu;
   .reg .s32 ys, zs;
   .reg .u16 yu16, zu16;
   .reg .s16 ys16, zs16;

   ld.global.u32 au, [addr];
   ld.global.u32 bu, [addr+4];
   ld.global.u32 lw, [addr+8];
   ld.global.s32 as, [addr+12];
   ld.global.s32 bs, [addr+16];
   ld.global.s32 cs, [addr+20];
   ld.global.u16 au16, [addr+36];
   ld.global.u16 bu16, [addr+40];
   ld.global.u16 lw16, [addr+44];
   ld.global.s16 as16, [addr+48];
   ld.global.s16 bs16, [addr+52];
   ld.global.s16 cs16, [addr+56];

   /* simple IADD3 */
   add.u32 yu, au, bu;
   add.u32 zu, yu, lw;
   st.global.u32 [addr1], zu;
   bar.sync 0;

   /* IADD3 with immediate, which needs to be swapped 3->2 */
   add.u32 yu, au, 29;
   add.u32 zu, yu, lw;
   st.global.u32 [addr1], zu;
   bar.sync 0;

   /* IADD3 with immediate, which needs to be swapped 1->2 */
   add.u32 yu, au, bu;
   add.u32 zu, yu, 30;
   st.global.u32 [addr1], zu;
   bar.sync 0;

   /* IADD3 with 2 NEGs - need to swap opd 1 and opd 3 */
   neg.s32 ncs, cs;
   neg.s32 nas, as;
   add.s32 ys, nas, bs;
   add.s32 zs, ys, ncs;
   st.global.s32 [addr1], zs;
   bar.sync 0;

   /* IADD3 with 2 NEGs - we naturally end up with neg/no-neg/neg, so no swapping necessary */
   neg.s32 ncs, cs;
   neg.s32 nbs, bs;
   add.s32 ys, as, nbs;
   add.s32 zs, ys, ncs;
   st.global.s32 [addr1], zs;
   bar.sync 0;

   /* IADD3 with 3 NEGs - argument restrictions will pull one NEG out of the first add */
   /* This leaves us with an ADD3 with 2 NEGs - where we need to swap opd 1 and opd 3 */
   neg.s32 ncs, cs;
   neg.s32 nbs, bs;
   neg.s32 nas, as;
   add.s32 ys, nas, nbs;
   add.s32 zs, ys, ncs;
   st.global.s32 [addr1], zs;
   bar.sync 0;

   add.u16 yu16, au16, bu16;
   add.u16 zu16, yu16, lw16;
   st.global.u16 [addr1], zu16;
   bar.sync 0;

   add.s16 ys16, as16, bs16;
   add.s16 zs16, ys16, cs16;
   st.global.s16 [addr1], zs16;
   bar.sync 0;


   exit;
}


// ===== COMPILED SASS (sm_100) =====

	.target	sm_100

	.elftype	@"ET_EXEC"


//--------------------- .note.nv.tkinfo           --------------------------
	.section	.note.nv.tkinfo,"",@"SHT_NOTE"
	.sectionflags	@"SHF_NOTE_NV_TKINFO"
	.tkinfo
        /*0018*/ 	.word	0x00000002
        /*0030*/ 	.string	""
        /*0030*/ 	.string	"ptxas"
        /*0030*/ 	.string	"Cuda compilation tools, release 13.0, V13.0.88"
        /*0030*/ 	.string	"Build cuda_13.0.r13.0/compiler.36424714_0"
        /*0030*/ 	.string	"-arch sm_100 "



//--------------------- .note.nv.cuinfo           --------------------------
	.section	.note.nv.cuinfo,"",@"SHT_NOTE"
	.sectionflags	@"SHF_NOTE_NV_CUINFO"
        /*0018*/ 	.short	0x0002
        /*001a*/ 	.short	0x0032
        /*001c*/ 	.short	0x0082
	.zero		2


//--------------------- .nv.info                  --------------------------
	.section	.nv.info,"",@"SHT_CUDA_INFO"
	.align	4


	//----- nvinfo : EIATTR_REGCOUNT
	.align		4
        /*0000*/ 	.byte	0x04, 0x2f
        /*0002*/ 	.short	(.L_3 - .L_2)
	.align		4
.L_2:
        /*0004*/ 	.word	index@(main)
        /*0008*/ 	.word	0x00000016


	//----- nvinfo : EIATTR_FRAME_SIZE
	.align		4
.L_3:
        /*000c*/ 	.byte	0x04, 0x11
        /*000e*/ 	.short	(.L_5 - .L_4)
	.align		4
.L_4:
        /*0010*/ 	.word	index@(main)
        /*0014*/ 	.word	0x00000000


	//----- nvinfo : EIATTR_MIN_STACK_SIZE
	.align		4
.L_5:
        /*0018*/ 	.byte	0x04, 0x12
        /*001a*/ 	.short	(.L_7 - .L_6)
	.align		4
.L_6:
        /*001c*/ 	.word	index@(main)
        /*0020*/ 	.word	0x00000000
.L_7:


//--------------------- .nv.compat                --------------------------
	.section	.nv.compat,"",@"SHT_CUDA_COMPAT_INFO"
	.align	4
        /*0000*/ 	.byte	0x02, 0x09, 0x00, 0x00, 0x02, 0x02, 0x01, 0x00, 0x02, 0x05, 0x05, 0x00, 0x03, 0x07, 0x01, 0x01
        /*0010*/ 	.byte	0x02, 0x03, 0x00, 0x00, 0x02, 0x06, 0x01, 0x00, 0x04, 0x0b, 0x08, 0x00, 0x09, 0x00, 0x00, 0x00
        /*0020*/ 	.byte	0x00, 0x00, 0x00, 0x00


//--------------------- .nv.info.main             --------------------------
	.section	.nv.info.main,"",@"SHT_CUDA_INFO"
	.sectionflags	@""
	.align	4


	//----- nvinfo : EIATTR_CUDA_API_VERSION
	.align		4
        /*0000*/ 	.byte	0x04, 0x37
        /*0002*/ 	.short	(.L_9 - .L_8)
.L_8:
        /*0004*/ 	.word	0x00000082


	//----- nvinfo : EIATTR_SPARSE_MMA_MASK
	.align		4
.L_9:
        /*0008*/ 	.byte	0x03, 0x50
        /*000a*/ 	.short	0x0000


	//----- nvinfo : EIATTR_MAXREG_COUNT
	.align		4
        /*000c*/ 	.byte	0x03, 0x1b
        /*000e*/ 	.short	0x00ff


	//----- nvinfo : EIATTR_NUM_BARRIERS
	.align		4
        /*0010*/ 	.byte	0x02, 0x4c
        /*0012*/ 	.byte	0x01
	.zero		1


	//----- nvinfo : EIATTR_MERCURY_ISA_VERSION
	.align		4
        /*0014*/ 	.byte	0x03, 0x5f
        /*0016*/ 	.short	0x0101


	//----- nvinfo : EIATTR_VRC_CTA_INIT_COUNT
	.align		4
        /*0018*/ 	.byte	0x02, 0x4a
	.zero		1
	.zero		1


	//----- nvinfo : EIATTR_EXIT_INSTR_OFFSETS
	.align		4
        /*001c*/ 	.byte	0x04, 0x1c
        /*001e*/ 	.short	(.L_11 - .L_10)


	//   ....[0]....
.L_10:
        /*0020*/ 	.word	0x000002a0


	//----- nvinfo : EIATTR_SW_WAR
	.align		4
.L_11:
        /*0024*/ 	.byte	0x04, 0x36
        /*0026*/ 	.short	(.L_13 - .L_12)
.L_12:
        /*0028*/ 	.word	0x00000008
.L_13:


//--------------------- .nv.callgraph             --------------------------
	.section	.nv.callgraph,"",@"SHT_CUDA_CALLGRAPH"
	.align	4
	.sectionentsize	8
	.align		4
        /*0000*/ 	.word	0x00000000
	.align		4
        /*0004*/ 	.word	0xffffffff
	.align		4
        /*0008*/ 	.word	0x00000000
	.align		4
        /*000c*/ 	.word	0xfffffffe
	.align		4
        /*0010*/ 	.word	0x00000000
	.align		4
        /*0014*/ 	.word	0xfffffffd
	.align		4
        /*0018*/ 	.word	0x00000000
	.align		4
        /*001c*/ 	.word	0xfffffffc


//--------------------- .nv.constant4             --------------------------
	.section	.nv.constant4,"a",@progbits
	.align	8
	.align		8
.nv.constant4:
        /*0000*/ 	.dword	addr
	.align		8
        /*0008*/ 	.dword	addr1


//--------------------- .text.main                --------------------------
	.section	.text.main,"ax",@progbits
	.align	128
.text.main:
        .type           main,@function
        .size           main,(.L_x_1 - main)
        .other          main,@"STO_CUDA_ENTRY STV_DEFAULT"
main:
[----:B------:R-:W-:Y:S08]  /*0000*/  LDC R1, c[0x0][0x37c] ;  /* 0x0000df00ff017b82 */ /* 0x000ff00000000800 */
[----:B------:R-:W0:Y:S01]  /*0010*/  LDC.64 R4, c[0x4][RZ] ;  /* 0x01000000ff047b82 */ /* 0x000e220000000a00 */
[----:B------:R-:W0:Y:S02]  /*0020*/  LDCU.64 UR4, c[0x0][0x358] ;  /* 0x00006b00ff0477ac */ /* 0x000e240008000a00 */
[----:B0-----:R-:W2:Y:S04]  /*0030*/  LDG.E.U16 R10, desc[UR4][R4.64+0x24] ;  /* 0x00002404040a7981 */ /* 0x001ea8000c1e1500 */
[----:B------:R-:W2:Y:S04]  /*0040*/  LDG.E.U16 R13, desc[UR4][R4.64+0x28] ;  /* 0x00002804040d7981 */ /* 0x000ea8000c1e1500 */
[----:B------:R-:W2:Y:S04]  /*0050*/  LDG.E.U16 R12, desc[UR4][R4.64+0x2c] ;  /* 0x00002c04040c7981 */ /* 0x000ea8000c1e1500 */
[----:B------:R-:W3:Y:S04]  /*0060*/  LDG.E R0, desc[UR4][R4.64] ;  /* 0x0000000404007981 */ /* 0x000ee8000c1e1900 */
[----:B------:R-:W3:Y:S04]  /*0070*/  LDG.E R7, desc[UR4][R4.64+0x4] ;  /* 0x0000040404077981 */ /* 0x000ee8000c1e1900 */
[----:B------:R-:W4:Y:S04]  /*0080*/  LDG.E R9, desc[UR4][R4.64+0x8] ;  /* 0x0000080404097981 */ /* 0x000f28000c1e1900 */
[----:B------:R-:W5:Y:S04]  /*0090*/  LDG.E R6, desc[UR4][R4.64+0xc] ;  /* 0x00000c0404067981 */ /* 0x000f68000c1e1900 */
[----:B------:R-:W5:Y:S04]  /*00a0*/  LDG.E R11, desc[UR4][R4.64+0x10] ;  /* 0x00001004040b7981 */ /* 0x000f68000c1e1900 */
[----:B------:R-:W5:Y:S04]  /*00b0*/  LDG.E R8, desc[UR4][R4.64+0x14] ;  /* 0x0000140404087981 */ /* 0x000f68000c1e1900 */
[----:B------:R-:W5:Y:S04]  /*00c0*/  LDG.E.S16 R14, desc[UR4][R4.64+0x30] ;  /* 0x00003004040e7981 */ /* 0x000f68000c1e1700 */
[----:B------:R-:W5:Y:S04]  /*00d0*/  LDG.E.S16 R15, desc[UR4][R4.64+0x34] ;  /* 0x00003404040f7981 */ /* 0x000f68000c1e1700 */
[----:B------:R0:W5:Y:S01]  /*00e0*/  LDG.E.S16 R16, desc[UR4][R4.64+0x38] ;  /* 0x0000380404107981 */ /* 0x000162000c1e1700 */
[----:B------:R-:W1:Y:S01]  /*00f0*/  LDC.64 R2, c[0x4][0x8] ;  /* 0x01000200ff027b82 */ /* 0x000e620000000a00 */
[----:B--2---:R-:W-:Y:S01]  /*0100*/  IADD3 R17, PT, PT, R12, R10, R13 ;  /* 0x0000000a0c117210 */ /* 0x004fe20007ffe00d */
[----:B---3--:R-:W-:Y:S01]  /*0110*/  IMAD.IADD R10, R0, 0x1, R7 ;  /* 0x00000001000a7824 */ /* 0x008fe200078e0207 */
[----:B----4-:R-:W-:-:S03]  /*0120*/  IADD3 R7, PT, PT, R9, 0x1d, R0 ;  /* 0x0000001d09077810 */ /* 0x010fc60007ffe000 */
[----:B------:R-:W-:-:S05]  /*0130*/  IMAD.IADD R9, R9, 0x1, R10 ;  /* 0x0000000109097824 */ /* 0x000fca00078e020a */
[----:B-1----:R-:W-:Y:S01]  /*0140*/  STG.E desc[UR4][R2.64], R9 ;  /* 0x0000000902007986 */ /* 0x002fe2000c101904 */
[----:B------:R-:W-:Y:S01]  /*0150*/  BAR.SYNC.DEFER_BLOCKING 0x0 ;  /* 0x0000000000007b1d */ /* 0x000fe20000010000 */
[----:B0-----:R-:W-:-:S05]  /*0160*/  VIADD R5, R10, 0x1e ;  /* 0x0000001e0a057836 */ /* 0x001fca0000000000 */
[----:B------:R-:W-:Y:S02]  /*0170*/  STG.E desc[UR4][R2.64], R7 ;  /* 0x0000000702007986 */ /* 0x000fe4000c101904 */
[----:B------:R-:W-:Y:S01]  /*0180*/  BAR.SYNC.DEFER_BLOCKING 0x0 ;  /* 0x0000000000007b1d */ /* 0x000fe20000010000 */
[----:B-----5:R-:W-:-:S05]  /*0190*/  IADD3 R13, PT, PT, R11, -R6, -R8 ;  /* 0x800000060b0d7210 */ /* 0x020fca0007ffe808 */
[----:B------:R-:W-:Y:S02]  /*01a0*/  STG.E desc[UR4][R2.64], R5 ;  /* 0x0000000502007986 */ /* 0x000fe4000c101904 */
[----:B------:R-:W-:Y:S01]  /*01b0*/  BAR.SYNC.DEFER_BLOCKING 0x0 ;  /* 0x0000000000007b1d */ /* 0x000fe20000010000 */
[----:B------:R-:W-:Y:S02]  /*01c0*/  IADD3 R19, PT, PT, R16, R14, R15 ;  /* 0x0000000e10137210 */ /* 0x000fe40007ffe00f */
[----:B------:R-:W-:-:S03]  /*01d0*/  IADD3 R15, PT, PT, RZ, -R6, -R11 ;  /* 0x80000006ff0f7210 */ /* 0x000fc60007ffe80b */
[----:B------:R-:W-:Y:S01]  /*01e0*/  STG.E desc[UR4][R2.64], R13 ;  /* 0x0000000d02007986 */ /* 0x000fe2000c101904 */
[----:B------:R-:W-:Y:S01]  /*01f0*/  IADD3 R11, PT, PT, -R8, R6, -R11 ;  /* 0x00000006080b7210 */ /* 0x000fe20007ffe90b */
[----:B------:R-:W-:Y:S01]  /*0200*/  BAR.SYNC.DEFER_BLOCKING 0x0 ;  /* 0x0000000000007b1d */ /* 0x000fe20000010000 */
[----:B------:R-:W-:-:S05]  /*0210*/  IMAD.IADD R15, R15, 0x1, -R8 ;  /* 0x000000010f0f7824 */ /* 0x000fca00078e0a08 */
[----:B------:R-:W-:Y:S02]  /*0220*/  STG.E desc[UR4][R2.64], R11 ;  /* 0x0000000b02007986 */ /* 0x000fe4000c101904 */
[----:B------:R-:W-:Y:S06]  /*0230*/  BAR.SYNC.DEFER_BLOCKING 0x0 ;  /* 0x0000000000007b1d */ /* 0x000fec0000010000 */
[----:B------:R-:W-:Y:S02]  /*0240*/  STG.E desc[UR4][R2.64], R15 ;  /* 0x0000000f02007986 */ /* 0x000fe4000c101904 */
[----:B------:R-:W-:Y:S06]  /*0250*/  BAR.SYNC.DEFER_BLOCKING 0x0 ;  /* 0x0000000000007b1d */ /* 0x000fec0000010000 */
[----:B------:R-:W-:Y:S02]  /*0260*/  STG.E.U16 desc[UR4][R2.64], R17 ;  /* 0x0000001102007986 */ /* 0x000fe4000c101504 */
[----:B------:R-:W-:Y:S06]  /*0270*/  BAR.SYNC.DEFER_BLOCKING 0x0 ;  /* 0x0000000000007b1d */ /* 0x000fec0000010000 */
[----:B------:R-:W-:Y:S02]  /*0280*/  STG.E.S16 desc[UR4][R2.64], R19 ;  /* 0x0000001302007986 */ /* 0x000fe4000c101704 */
[----:B------:R-:W-:Y:S06]  /*0290*/  BAR.SYNC.DEFER_BLOCKING 0x0 ;  /* 0x0000000000007b1d */ /* 0x000fec0000010000 */
[----:B------:R-:W-:Y:S05]  /*02a0*/  EXIT ;  /* 0x000000000000794d */ /* 0x000fea0003800000 */
.L_x_0:
[----:B------:R-:W-:-:S00]  /*02b0*/  BRA `(.L_x_0) ;  /* 0xfffffffc00fc7947 */ /* 0x000fc0000383ffff */
[----:B------:R-:W-:-:S00]  /*02c0*/  NOP ;  /* 0x0000000000007918 */ /* 0x000fc00000000000 */
        /* <DEDUP_REMOVED lines=11> */
.L_x_1:


//--------------------- .nv.shared.reserved.0     --------------------------
	.section	.nv.shared.reserved.0,"aw",@nobits
	.weak		__nv_reservedSMEM_offset_0_alias
	.size		__nv_reservedSMEM_offset_0_alias, 0, 64
	.other		__nv_reservedSMEM_offset_0_alias,@"STO_CUDA_RESERVED_SHARED STV_DEFAULT"
__nv_reservedSMEM_offset_0_alias:
	.zero		0
	.zero		64


//--------------------- .nv.global                --------------------------
	.section	.nv.global,"aw",@nobits
	.align	4
.nv.global:
	.type		addr,@object
	.size		addr,(addr1 - addr)
addr:
	.zero		4
	.type		addr1,@object
	.size		addr1,(.L_1 - addr1)
addr1:
	.zero		4
.L_1:


//--------------------- .nv.constant0.main        --------------------------
	.section	.nv.constant0.main,"a",@progbits
	.sectionflags	@""
	.align	4
.nv.constant0.main:
	.zero		896


//--------------------- SYMBOLS --------------------------

	.type		.nv.reservedSmem.offset0,@object
	.size		.nv.reservedSmem.offset0,0x4
